//
// Generated by NVIDIA NVVM Compiler
//
// Compiler Build ID: CL-36424714
// Cuda compilation tools, release 13.0, V13.0.88
// Based on NVVM 20.0.0
//

.version 9.0
.target sm_100
.address_size 64

	// .globl	_Z16naive_prefix_sumPfS_j
// _ZZ11scan_blocksPfjS_E11shared_data has been demoted

.visible .entry _Z16naive_prefix_sumPfS_j(
	.param .u64 .ptr .align 1 _Z16naive_prefix_sumPfS_j_param_0,
	.param .u64 .ptr .align 1 _Z16naive_prefix_sumPfS_j_param_1,
	.param .u32 _Z16naive_prefix_sumPfS_j_param_2
)
{
	.reg .pred 	%p<10>;
	.reg .b32 	%r<28>;
	.reg .b32 	%f<82>;
	.reg .b64 	%rd<20>;

	ld.param.u64 	%rd9, [_Z16naive_prefix_sumPfS_j_param_0];
	ld.param.u64 	%rd8, [_Z16naive_prefix_sumPfS_j_param_1];
	ld.param.u32 	%r18, [_Z16naive_prefix_sumPfS_j_param_2];
	cvta.to.global.u64 	%rd1, %rd9;
	mov.u32 	%r19, %ctaid.x;
	shl.b32 	%r20, %r19, 7;
	mov.u32 	%r21, %tid.x;
	add.s32 	%r1, %r20, %r21;
	setp.ge.u32 	%p1, %r1, %r18;
	@%p1 bra 	$L__BB0_14;
	add.s32 	%r2, %r1, 1;
	and.b32  	%r3, %r2, 15;
	setp.lt.u32 	%p2, %r1, 15;
	mov.f32 	%f81, 0f00000000;
	mov.b32 	%r25, 0;
	@%p2 bra 	$L__BB0_4;
	and.b32  	%r25, %r2, -16;
	neg.s32 	%r23, %r25;
	add.s64 	%rd18, %rd1, 32;
	mov.f32 	%f81, 0f00000000;
$L__BB0_3:
	.pragma "nounroll";
	ld.global.f32 	%f17, [%rd18+-32];
	add.f32 	%f18, %f81, %f17;
	ld.global.f32 	%f19, [%rd18+-28];
	add.f32 	%f20, %f18, %f19;
	ld.global.f32 	%f21, [%rd18+-24];
	add.f32 	%f22, %f20, %f21;
	ld.global.f32 	%f23, [%rd18+-20];
	add.f32 	%f24, %f22, %f23;
	ld.global.f32 	%f25, [%rd18+-16];
	add.f32 	%f26, %f24, %f25;
	ld.global.f32 	%f27, [%rd18+-12];
	add.f32 	%f28, %f26, %f27;
	ld.global.f32 	%f29, [%rd18+-8];
	add.f32 	%f30, %f28, %f29;
	ld.global.f32 	%f31, [%rd18+-4];
	add.f32 	%f32, %f30, %f31;
	ld.global.f32 	%f33, [%rd18];
	add.f32 	%f34, %f32, %f33;
	ld.global.f32 	%f35, [%rd18+4];
	add.f32 	%f36, %f34, %f35;
	ld.global.f32 	%f37, [%rd18+8];
	add.f32 	%f38, %f36, %f37;
	ld.global.f32 	%f39, [%rd18+12];
	add.f32 	%f40, %f38, %f39;
	ld.global.f32 	%f41, [%rd18+16];
	add.f32 	%f42, %f40, %f41;
	ld.global.f32 	%f43, [%rd18+20];
	add.f32 	%f44, %f42, %f43;
	ld.global.f32 	%f45, [%rd18+24];
	add.f32 	%f46, %f44, %f45;
	ld.global.f32 	%f47, [%rd18+28];
	add.f32 	%f81, %f46, %f47;
	add.s32 	%r23, %r23, 16;
	add.s64 	%rd18, %rd18, 64;
	setp.ne.s32 	%p3, %r23, 0;
	@%p3 bra 	$L__BB0_3;
$L__BB0_4:
	setp.eq.s32 	%p4, %r3, 0;
	@%p4 bra 	$L__BB0_13;
	and.b32  	%r9, %r2, 7;
	setp.lt.u32 	%p5, %r3, 8;
	@%p5 bra 	$L__BB0_7;
	mul.wide.u32 	%rd10, %r25, 4;
	add.s64 	%rd11, %rd1, %rd10;
	ld.global.f32 	%f49, [%rd11];
	add.f32 	%f50, %f81, %f49;
	ld.global.f32 	%f51, [%rd11+4];
	add.f32 	%f52, %f50, %f51;
	ld.global.f32 	%f53, [%rd11+8];
	add.f32 	%f54, %f52, %f53;
	ld.global.f32 	%f55, [%rd11+12];
	add.f32 	%f56, %f54, %f55;
	ld.global.f32 	%f57, [%rd11+16];
	add.f32 	%f58, %f56, %f57;
	ld.global.f32 	%f59, [%rd11+20];
	add.f32 	%f60, %f58, %f59;
	ld.global.f32 	%f61, [%rd11+24];
	add.f32 	%f62, %f60, %f61;
	ld.global.f32 	%f63, [%rd11+28];
	add.f32 	%f81, %f62, %f63;
	add.s32 	%r25, %r25, 8;
$L__BB0_7:
	setp.eq.s32 	%p6, %r9, 0;
	@%p6 bra 	$L__BB0_13;
	and.b32  	%r12, %r2, 3;
	setp.lt.u32 	%p7, %r9, 4;
	@%p7 bra 	$L__BB0_10;
	mul.wide.u32 	%rd12, %r25, 4;
	add.s64 	%rd13, %rd1, %rd12;
	ld.global.f32 	%f65, [%rd13];
	add.f32 	%f66, %f81, %f65;
	ld.global.f32 	%f67, [%rd13+4];
	add.f32 	%f68, %f66, %f67;
	ld.global.f32 	%f69, [%rd13+8];
	add.f32 	%f70, %f68, %f69;
	ld.global.f32 	%f71, [%rd13+12];
	add.f32 	%f81, %f70, %f71;
	add.s32 	%r25, %r25, 4;
$L__BB0_10:
	setp.eq.s32 	%p8, %r12, 0;
	@%p8 bra 	$L__BB0_13;
	mul.wide.u32 	%rd14, %r25, 4;
	add.s64 	%rd19, %rd1, %rd14;
	neg.s32 	%r27, %r12;
$L__BB0_12:
	.pragma "nounroll";
	ld.global.f32 	%f72, [%rd19];
	add.f32 	%f81, %f81, %f72;
	add.s64 	%rd19, %rd19, 4;
	add.s32 	%r27, %r27, 1;
	setp.ne.s32 	%p9, %r27, 0;
	@%p9 bra 	$L__BB0_12;
$L__BB0_13:
	cvta.to.global.u64 	%rd15, %rd8;
	mul.wide.u32 	%rd16, %r1, 4;
	add.s64 	%rd17, %rd15, %rd16;
	st.global.f32 	[%rd17], %f81;
$L__BB0_14:
	ret;

}
	// .globl	_Z11scan_blocksPfjS_
.visible .entry _Z11scan_blocksPfjS_(
	.param .u64 .ptr .align 1 _Z11scan_blocksPfjS__param_0,
	.param .u32 _Z11scan_blocksPfjS__param_1,
	.param .u64 .ptr .align 1 _Z11scan_blocksPfjS__param_2
)
{
	.reg .pred 	%p<11>;
	.reg .b32 	%r<48>;
	.reg .b32 	%f<83>;
	.reg .b64 	%rd<9>;
	// demoted variable
	.shared .align 4 .b8 _ZZ11scan_blocksPfjS_E11shared_data[512];
	ld.param.u64 	%rd2, [_Z11scan_blocksPfjS__param_0];
	ld.param.u32 	%r25, [_Z11scan_blocksPfjS__param_1];
	ld.param.u64 	%rd3, [_Z11scan_blocksPfjS__param_2];
	mov.u32 	%r1, %ctaid.x;
	shl.b32 	%r26, %r1, 7;
	mov.u32 	%r2, %tid.x;
	add.s32 	%r3, %r26, %r2;
	setp.ge.u32 	%p1, %r3, %r25;
	@%p1 bra 	$L__BB1_15;
	cvta.to.global.u64 	%rd4, %rd2;
	mul.wide.u32 	%rd5, %r3, 4;
	add.s64 	%rd1, %rd4, %rd5;
	ld.global.f32 	%f16, [%rd1];
	shl.b32 	%r28, %r2, 2;
	mov.u32 	%r29, _ZZ11scan_blocksPfjS_E11shared_data;
	add.s32 	%r30, %r29, %r28;
	st.shared.f32 	[%r30], %f16;
	bar.sync 	0;
	add.s32 	%r4, %r2, 1;
	and.b32  	%r5, %r4, 15;
	setp.lt.u32 	%p2, %r2, 15;
	mov.f32 	%f82, 0f00000000;
	mov.b32 	%r44, 0;
	@%p2 bra 	$L__BB1_4;
	and.b32  	%r44, %r4, 2032;
	add.s32 	%r41, %r29, 32;
	neg.s32 	%r42, %r44;
	mov.f32 	%f82, 0f00000000;
$L__BB1_3:
	.pragma "nounroll";
	ld.shared.f32 	%f18, [%r41+-32];
	add.f32 	%f19, %f82, %f18;
	ld.shared.f32 	%f20, [%r41+-28];
	add.f32 	%f21, %f19, %f20;
	ld.shared.f32 	%f22, [%r41+-24];
	add.f32 	%f23, %f21, %f22;
	ld.shared.f32 	%f24, [%r41+-20];
	add.f32 	%f25, %f23, %f24;
	ld.shared.f32 	%f26, [%r41+-16];
	add.f32 	%f27, %f25, %f26;
	ld.shared.f32 	%f28, [%r41+-12];
	add.f32 	%f29, %f27, %f28;
	ld.shared.f32 	%f30, [%r41+-8];
	add.f32 	%f31, %f29, %f30;
	ld.shared.f32 	%f32, [%r41+-4];
	add.f32 	%f33, %f31, %f32;
	ld.shared.f32 	%f34, [%r41];
	add.f32 	%f35, %f33, %f34;
	ld.shared.f32 	%f36, [%r41+4];
	add.f32 	%f37, %f35, %f36;
	ld.shared.f32 	%f38, [%r41+8];
	add.f32 	%f39, %f37, %f38;
	ld.shared.f32 	%f40, [%r41+12];
	add.f32 	%f41, %f39, %f40;
	ld.shared.f32 	%f42, [%r41+16];
	add.f32 	%f43, %f41, %f42;
	ld.shared.f32 	%f44, [%r41+20];
	add.f32 	%f45, %f43, %f44;
	ld.shared.f32 	%f46, [%r41+24];
	add.f32 	%f47, %f45, %f46;
	ld.shared.f32 	%f48, [%r41+28];
	add.f32 	%f82, %f47, %f48;
	add.s32 	%r42, %r42, 16;
	add.s32 	%r41, %r41, 64;
	setp.ne.s32 	%p3, %r42, 0;
	@%p3 bra 	$L__BB1_3;
$L__BB1_4:
	setp.eq.s32 	%p4, %r5, 0;
	@%p4 bra 	$L__BB1_13;
	and.b32  	%r13, %r4, 7;
	setp.lt.u32 	%p5, %r5, 8;
	@%p5 bra 	$L__BB1_7;
	shl.b32 	%r33, %r44, 2;
	add.s32 	%r35, %r29, %r33;
	ld.shared.f32 	%f50, [%r35];
	add.f32 	%f51, %f82, %f50;
	ld.shared.f32 	%f52, [%r35+4];
	add.f32 	%f53, %f51, %f52;
	ld.shared.f32 	%f54, [%r35+8];
	add.f32 	%f55, %f53, %f54;
	ld.shared.f32 	%f56, [%r35+12];
	add.f32 	%f57, %f55, %f56;
	ld.shared.f32 	%f58, [%r35+16];
	add.f32 	%f59, %f57, %f58;
	ld.shared.f32 	%f60, [%r35+20];
	add.f32 	%f61, %f59, %f60;
	ld.shared.f32 	%f62, [%r35+24];
	add.f32 	%f63, %f61, %f62;
	ld.shared.f32 	%f64, [%r35+28];
	add.f32 	%f82, %f63, %f64;
	add.s32 	%r44, %r44, 8;
$L__BB1_7:
	setp.eq.s32 	%p6, %r13, 0;
	@%p6 bra 	$L__BB1_13;
	and.b32  	%r16, %r4, 3;
	setp.lt.u32 	%p7, %r13, 4;
	@%p7 bra 	$L__BB1_10;
	shl.b32 	%r36, %r44, 2;
	add.s32 	%r38, %r29, %r36;
	ld.shared.f32 	%f66, [%r38];
	add.f32 	%f67, %f82, %f66;
	ld.shared.f32 	%f68, [%r38+4];
	add.f32 	%f69, %f67, %f68;
	ld.shared.f32 	%f70, [%r38+8];
	add.f32 	%f71, %f69, %f70;
	ld.shared.f32 	%f72, [%r38+12];
	add.f32 	%f82, %f71, %f72;
	add.s32 	%r44, %r44, 4;
$L__BB1_10:
	setp.eq.s32 	%p8, %r16, 0;
	@%p8 bra 	$L__BB1_13;
	shl.b32 	%r39, %r44, 2;
	add.s32 	%r47, %r29, %r39;
	neg.s32 	%r46, %r16;
$L__BB1_12:
	.pragma "nounroll";
	ld.shared.f32 	%f73, [%r47];
	add.f32 	%f82, %f82, %f73;
	add.s32 	%r47, %r47, 4;
	add.s32 	%r46, %r46, 1;
	setp.ne.s32 	%p9, %r46, 0;
	@%p9 bra 	$L__BB1_12;
$L__BB1_13:
	st.global.f32 	[%rd1], %f82;
	setp.ne.s32 	%p10, %r2, 127;
	@%p10 bra 	$L__BB1_15;
	cvta.to.global.u64 	%rd6, %rd3;
	mul.wide.u32 	%rd7, %r1, 4;
	add.s64 	%rd8, %rd6, %rd7;
	st.global.f32 	[%rd8], %f82;
$L__BB1_15:
	ret;

}
	// .globl	_Z17scan_block_totalsPfjS_S_
.visible .entry _Z17scan_block_totalsPfjS_S_(
	.param .u64 .ptr .align 1 _Z17scan_block_totalsPfjS_S__param_0,
	.param .u32 _Z17scan_block_totalsPfjS_S__param_1,
	.param .u64 .ptr .align 1 _Z17scan_block_totalsPfjS_S__param_2,
	.param .u64 .ptr .align 1 _Z17scan_block_totalsPfjS_S__param_3
)
{
	.reg .pred 	%p<10>;
	.reg .b32 	%r<23>;
	.reg .b32 	%f<83>;
	.reg .b64 	%rd<20>;

	ld.param.u64 	%rd9, [_Z17scan_block_totalsPfjS_S__param_2];
	ld.param.u64 	%rd8, [_Z17scan_block_totalsPfjS_S__param_3];
	cvta.to.global.u64 	%rd1, %rd9;
	mov.u32 	%r1, %tid.x;
	setp.eq.s32 	%p1, %r1, 0;
	mov.f32 	%f82, 0f00000000;
	@%p1 bra 	$L__BB2_13;
	and.b32  	%r2, %r1, 15;
	setp.lt.u32 	%p2, %r1, 16;
	mov.f32 	%f82, 0f00000000;
	mov.b32 	%r20, 0;
	@%p2 bra 	$L__BB2_4;
	and.b32  	%r20, %r1, 1008;
	neg.s32 	%r18, %r20;
	add.s64 	%rd18, %rd1, 32;
	mov.f32 	%f82, 0f00000000;
$L__BB2_3:
	.pragma "nounroll";
	ld.global.f32 	%f18, [%rd18+-32];
	add.f32 	%f19, %f82, %f18;
	ld.global.f32 	%f20, [%rd18+-28];
	add.f32 	%f21, %f19, %f20;
	ld.global.f32 	%f22, [%rd18+-24];
	add.f32 	%f23, %f21, %f22;
	ld.global.f32 	%f24, [%rd18+-20];
	add.f32 	%f25, %f23, %f24;
	ld.global.f32 	%f26, [%rd18+-16];
	add.f32 	%f27, %f25, %f26;
	ld.global.f32 	%f28, [%rd18+-12];
	add.f32 	%f29, %f27, %f28;
	ld.global.f32 	%f30, [%rd18+-8];
	add.f32 	%f31, %f29, %f30;
	ld.global.f32 	%f32, [%rd18+-4];
	add.f32 	%f33, %f31, %f32;
	ld.global.f32 	%f34, [%rd18];
	add.f32 	%f35, %f33, %f34;
	ld.global.f32 	%f36, [%rd18+4];
	add.f32 	%f37, %f35, %f36;
	ld.global.f32 	%f38, [%rd18+8];
	add.f32 	%f39, %f37, %f38;
	ld.global.f32 	%f40, [%rd18+12];
	add.f32 	%f41, %f39, %f40;
	ld.global.f32 	%f42, [%rd18+16];
	add.f32 	%f43, %f41, %f42;
	ld.global.f32 	%f44, [%rd18+20];
	add.f32 	%f45, %f43, %f44;
	ld.global.f32 	%f46, [%rd18+24];
	add.f32 	%f47, %f45, %f46;
	ld.global.f32 	%f48, [%rd18+28];
	add.f32 	%f82, %f47, %f48;
	add.s32 	%r18, %r18, 16;
	add.s64 	%rd18, %rd18, 64;
	setp.ne.s32 	%p3, %r18, 0;
	@%p3 bra 	$L__BB2_3;
$L__BB2_4:
	setp.eq.s32 	%p4, %r2, 0;
	@%p4 bra 	$L__BB2_13;
	and.b32  	%r8, %r1, 7;
	setp.lt.u32 	%p5, %r2, 8;
	@%p5 bra 	$L__BB2_7;
	mul.wide.u32 	%rd10, %r20, 4;
	add.s64 	%rd11, %rd1, %rd10;
	ld.global.f32 	%f50, [%rd11];
	add.f32 	%f51, %f82, %f50;
	ld.global.f32 	%f52, [%rd11+4];
	add.f32 	%f53, %f51, %f52;
	ld.global.f32 	%f54, [%rd11+8];
	add.f32 	%f55, %f53, %f54;
	ld.global.f32 	%f56, [%rd11+12];
	add.f32 	%f57, %f55, %f56;
	ld.global.f32 	%f58, [%rd11+16];
	add.f32 	%f59, %f57, %f58;
	ld.global.f32 	%f60, [%rd11+20];
	add.f32 	%f61, %f59, %f60;
	ld.global.f32 	%f62, [%rd11+24];
	add.f32 	%f63, %f61, %f62;
	ld.global.f32 	%f64, [%rd11+28];
	add.f32 	%f82, %f63, %f64;
	add.s32 	%r20, %r20, 8;
$L__BB2_7:
	setp.eq.s32 	%p6, %r8, 0;
	@%p6 bra 	$L__BB2_13;
	and.b32  	%r11, %r1, 3;
	setp.lt.u32 	%p7, %r8, 4;
	@%p7 bra 	$L__BB2_10;
	mul.wide.u32 	%rd12, %r20, 4;
	add.s64 	%rd13, %rd1, %rd12;
	ld.global.f32 	%f66, [%rd13];
	add.f32 	%f67, %f82, %f66;
	ld.global.f32 	%f68, [%rd13+4];
	add.f32 	%f69, %f67, %f68;
	ld.global.f32 	%f70, [%rd13+8];
	add.f32 	%f71, %f69, %f70;
	ld.global.f32 	%f72, [%rd13+12];
	add.f32 	%f82, %f71, %f72;
	add.s32 	%r20, %r20, 4;
$L__BB2_10:
	setp.eq.s32 	%p8, %r11, 0;
	@%p8 bra 	$L__BB2_13;
	mul.wide.u32 	%rd14, %r20, 4;
	add.s64 	%rd19, %rd1, %rd14;
	neg.s32 	%r22, %r11;
$L__BB2_12:
	.pragma "nounroll";
	ld.global.f32 	%f73, [%rd19];
	add.f32 	%f82, %f82, %f73;
	add.s64 	%rd19, %rd19, 4;
	add.s32 	%r22, %r22, 1;
	setp.ne.s32 	%p9, %r22, 0;
	@%p9 bra 	$L__BB2_12;
$L__BB2_13:
	cvta.to.global.u64 	%rd15, %rd8;
	mul.wide.u32 	%rd16, %r1, 4;
	add.s64 	%rd17, %rd15, %rd16;
	st.global.f32 	[%rd17], %f82;
	ret;

}
	// .globl	_Z18add_scanned_totalsPfjS_
.visible .entry _Z18add_scanned_totalsPfjS_(
	.param .u64 .ptr .align 1 _Z18add_scanned_totalsPfjS__param_0,
	.param .u32 _Z18add_scanned_totalsPfjS__param_1,
	.param .u64 .ptr .align 1 _Z18add_scanned_totalsPfjS__param_2
)
{
	.reg .pred 	%p<4>;
	.reg .b32 	%r<6>;
	.reg .b32 	%f<4>;
	.reg .b64 	%rd<9>;

	ld.param.u64 	%rd1, [_Z18add_scanned_totalsPfjS__param_0];
	ld.param.u32 	%r3, [_Z18add_scanned_totalsPfjS__param_1];
	ld.param.u64 	%rd2, [_Z18add_scanned_totalsPfjS__param_2];
	mov.u32 	%r1, %ctaid.x;
	shl.b32 	%r4, %r1, 7;
	mov.u32 	%r5, %tid.x;
	add.s32 	%r2, %r4, %r5;
	setp.eq.s32 	%p1, %r1, 0;
	setp.ge.u32 	%p2, %r2, %r3;
	or.pred  	%p3, %p1, %p2;
	@%p3 bra 	$L__BB3_2;
	cvta.to.global.u64 	%rd3, %rd2;
	cvta.to.global.u64 	%rd4, %rd1;
	mul.wide.u32 	%rd5, %r1, 4;
	add.s64 	%rd6, %rd3, %rd5;
	ld.global.f32 	%f1, [%rd6];
	mul.wide.u32 	%rd7, %r2, 4;
	add.s64 	%rd8, %rd4, %rd7;
	ld.global.f32 	%f2, [%rd8];
	add.f32 	%f3, %f1, %f2;
	st.global.f32 	[%rd8], %f3;
$L__BB3_2:
	ret;

}


// ===== COMPILED SASS (sm_100) =====

	.target	sm_100

	.elftype	@"ET_EXEC"


//--------------------- .note.nv.tkinfo           --------------------------
	.section	.note.nv.tkinfo,"",@"SHT_NOTE"
	.sectionflags	@"SHF_NOTE_NV_TKINFO"
	.tkinfo
        /*0018*/ 	.word	0x00000002
        /*0030*/ 	.string	""
        /*0030*/ 	.string	"ptxas"
        /*0030*/ 	.string	"Cuda compilation tools, release 13.0, V13.0.88"
        /*0030*/ 	.string	"Build cuda_13.0.r13.0/compiler.36424714_0"
        /*0030*/ 	.string	"-arch sm_100 -m 64 "



//--------------------- .note.nv.cuinfo           --------------------------
	.section	.note.nv.cuinfo,"",@"SHT_NOTE"
	.sectionflags	@"SHF_NOTE_NV_CUINFO"
        /*0018*/ 	.short	0x0002
        /*001a*/ 	.short	0x0064
        /*001c*/ 	.short	0x0082
	.zero		2


//--------------------- .nv.info                  --------------------------
	.section	.nv.info,"",@"SHT_CUDA_INFO"
	.align	4


	//----- nvinfo : EIATTR_REGCOUNT
	.align		4
        /*0000*/ 	.byte	0x04, 0x2f
        /*0002*/ 	.short	(.L_1 - .L_0)
	.align		4
.L_0:
        /*0004*/ 	.word	index@(_Z16naive_prefix_sumPfS_j)
        /*0008*/ 	.word	0x0000001d


	//----- nvinfo : EIATTR_FRAME_SIZE
	.align		4
.L_1:
        /*000c*/ 	.byte	0x04, 0x11
        /*000e*/ 	.short	(.L_3 - .L_2)
	.align		4
.L_2:
        /*0010*/ 	.word	index@(_Z16naive_prefix_sumPfS_j)
        /*0014*/ 	.word	0x00000000


	//----- nvinfo : EIATTR_REGCOUNT
	.align		4
.L_3:
        /*0018*/ 	.byte	0x04, 0x2f
        /*001a*/ 	.short	(.L_5 - .L_4)
	.align		4
.L_4:
        /*001c*/ 	.word	index@(_Z11scan_blocksPfjS_)
        /*0020*/ 	.word	0x0000001d


	//----- nvinfo : EIATTR_FRAME_SIZE
	.align		4
.L_5:
        /*0024*/ 	.byte	0x04, 0x11
        /*0026*/ 	.short	(.L_7 - .L_6)
	.align		4
.L_6:
        /*0028*/ 	.word	index@(_Z11scan_blocksPfjS_)
        /*002c*/ 	.word	0x00000000


	//----- nvinfo : EIATTR_REGCOUNT
	.align		4
.L_7:
        /*0030*/ 	.byte	0x04, 0x2f
        /*0032*/ 	.short	(.L_9 - .L_8)
	.align		4
.L_8:
        /*0034*/ 	.word	index@(_Z17scan_block_totalsPfjS_S_)
        /*0038*/ 	.word	0x0000001d


	//----- nvinfo : EIATTR_FRAME_SIZE
	.align		4
.L_9:
        /*003c*/ 	.byte	0x04, 0x11
        /*003e*/ 	.short	(.L_11 - .L_10)
	.align		4
.L_10:
        /*0040*/ 	.word	index@(_Z17scan_block_totalsPfjS_S_)
        /*0044*/ 	.word	0x00000000


	//----- nvinfo : EIATTR_REGCOUNT
	.align		4
.L_11:
        /*0048*/ 	.byte	0x04, 0x2f
        /*004a*/ 	.short	(.L_13 - .L_12)
	.align		4
.L_12:
        /*004c*/ 	.word	index@(_Z18add_scanned_totalsPfjS_)
        /*0050*/ 	.word	0x0000000c


	//----- nvinfo : EIATTR_FRAME_SIZE
	.align		4
.L_13:
        /*0054*/ 	.byte	0x04, 0x11
        /*0056*/ 	.short	(.L_15 - .L_14)
	.align		4
.L_14:
        /*0058*/ 	.word	index@(_Z18add_scanned_totalsPfjS_)
        /*005c*/ 	.word	0x00000000


	//----- nvinfo : EIATTR_MIN_STACK_SIZE
	.align		4
.L_15:
        /*0060*/ 	.byte	0x04, 0x12
        /*0062*/ 	.short	(.L_17 - .L_16)
	.align		4
.L_16:
        /*0064*/ 	.word	index@(_Z18add_scanned_totalsPfjS_)
        /*0068*/ 	.word	0x00000000


	//----- nvinfo : EIATTR_MIN_STACK_SIZE
	.align		4
.L_17:
        /*006c*/ 	.byte	0x04, 0x12
        /*006e*/ 	.short	(.L_19 - .L_18)
	.align		4
.L_18:
        /*0070*/ 	.word	index@(_Z17scan_block_totalsPfjS_S_)
        /*0074*/ 	.word	0x00000000


	//----- nvinfo : EIATTR_MIN_STACK_SIZE
	.align		4
.L_19:
        /*0078*/ 	.byte	0x04, 0x12
        /*007a*/ 	.short	(.L_21 - .L_20)
	.align		4
.L_20:
        /*007c*/ 	.word	index@(_Z11scan_blocksPfjS_)
        /*0080*/ 	.word	0x00000000


	//----- nvinfo : EIATTR_MIN_STACK_SIZE
	.align		4
.L_21:
        /*0084*/ 	.byte	0x04, 0x12
        /*0086*/ 	.short	(.L_23 - .L_22)
	.align		4
.L_22:
        /*0088*/ 	.word	index@(_Z16naive_prefix_sumPfS_j)
        /*008c*/ 	.word	0x00000000
.L_23:


//--------------------- .nv.compat                --------------------------
	.section	.nv.compat,"",@"SHT_CUDA_COMPAT_INFO"
	.align	4
        /*0000*/ 	.byte	0x02, 0x09, 0x00, 0x00, 0x02, 0x02, 0x01, 0x00, 0x02, 0x05, 0x05, 0x00, 0x03, 0x07, 0x01, 0x01
        /*0010*/ 	.byte	0x02, 0x03, 0x00, 0x00, 0x02, 0x06, 0x01, 0x00, 0x04, 0x0b, 0x08, 0x00, 0x09, 0x00, 0x00, 0x00
        /*0020*/ 	.byte	0x00, 0x00, 0x00, 0x00


//--------------------- .nv.info._Z18add_scanned_totalsPfjS_ --------------------------
	.section	.nv.info._Z18add_scanned_totalsPfjS_,"",@"SHT_CUDA_INFO"
	.sectionflags	@""
	.align	4


	//----- nvinfo : EIATTR_CUDA_API_VERSION
	.align		4
        /*0000*/ 	.byte	0x04, 0x37
        /*0002*/ 	.short	(.L_25 - .L_24)
.L_24:
        /*0004*/ 	.word	0x00000082


	//----- nvinfo : EIATTR_KPARAM_INFO
	.align		4
.L_25:
        /*0008*/ 	.byte	0x04, 0x17
        /*000a*/ 	.short	(.L_27 - .L_26)
.L_26:
        /*000c*/ 	.word	0x00000000
        /*0010*/ 	.short	0x0002
        /*0012*/ 	.short	0x0010
        /*0014*/ 	.byte	0x00, 0xf5, 0x21, 0x00


	//----- nvinfo : EIATTR_KPARAM_INFO
	.align		4
.L_27:
        /*0018*/ 	.byte	0x04, 0x17
        /*001a*/ 	.short	(.L_29 - .L_28)
.L_28:
        /*001c*/ 	.word	0x00000000
        /*0020*/ 	.short	0x0001
        /*0022*/ 	.short	0x0008
        /*0024*/ 	.byte	0x00, 0xf0, 0x11, 0x00


	//----- nvinfo : EIATTR_KPARAM_INFO
	.align		4
.L_29:
        /*0028*/ 	.byte	0x04, 0x17
        /*002a*/ 	.short	(.L_31 - .L_30)
.L_30:
        /*002c*/ 	.word	0x00000000
        /*0030*/ 	.short	0x0000
        /*0032*/ 	.short	0x0000
        /*0034*/ 	.byte	0x00, 0xf5, 0x21, 0x00


	//----- nvinfo : EIATTR_SPARSE_MMA_MASK
	.align		4
.L_31:
        /*0038*/ 	.byte	0x03, 0x50
        /*003a*/ 	.short	0x0000


	//----- nvinfo : EIATTR_MAXREG_COUNT
	.align		4
        /*003c*/ 	.byte	0x03, 0x1b
        /*003e*/ 	.short	0x00ff


	//----- nvinfo : EIATTR_MERCURY_ISA_VERSION
	.align		4
        /*0040*/ 	.byte	0x03, 0x5f
        /*0042*/ 	.short	0x0101


	//----- nvinfo : EIATTR_VRC_CTA_INIT_COUNT
	.align		4
        /*0044*/ 	.byte	0x02, 0x4a
	.zero		1
	.zero		1


	//----- nvinfo : EIATTR_EXIT_INSTR_OFFSETS
	.align		4
        /*0048*/ 	.byte	0x04, 0x1c
        /*004a*/ 	.short	(.L_33 - .L_32)


	//   ....[0]....
.L_32:
        /*004c*/ 	.word	0x00000070


	//   ....[1]....
        /*0050*/ 	.word	0x00000110


	//----- nvinfo : EIATTR_CBANK_PARAM_SIZE
	.align		4
.L_33:
        /*0054*/ 	.byte	0x03, 0x19
        /*0056*/ 	.short	0x0018


	//----- nvinfo : EIATTR_PARAM_CBANK
	.align		4
        /*0058*/ 	.byte	0x04, 0x0a
        /*005a*/ 	.short	(.L_35 - .L_34)
	.align		4
.L_34:
        /*005c*/ 	.word	index@(.nv.constant0._Z18add_scanned_totalsPfjS_)
        /*0060*/ 	.short	0x0380
        /*0062*/ 	.short	0x0018


	//----- nvinfo : EIATTR_SW_WAR
	.align		4
.L_35:
        /*0064*/ 	.byte	0x04, 0x36
        /*0066*/ 	.short	(.L_37 - .L_36)
.L_36:
        /*0068*/ 	.word	0x00000008
.L_37:


//--------------------- .nv.info._Z17scan_block_totalsPfjS_S_ --------------------------
	.section	.nv.info._Z17scan_block_totalsPfjS_S_,"",@"SHT_CUDA_INFO"
	.sectionflags	@""
	.align	4


	//----- nvinfo : EIATTR_CUDA_API_VERSION
	.align		4
        /*0000*/ 	.byte	0x04, 0x37
        /*0002*/ 	.short	(.L_39 - .L_38)
.L_38:
        /*0004*/ 	.word	0x00000082


	//----- nvinfo : EIATTR_KPARAM_INFO
	.align		4
.L_39:
        /*0008*/ 	.byte	0x04, 0x17
        /*000a*/ 	.short	(.L_41 - .L_40)
.L_40:
        /*000c*/ 	.word	0x00000000
        /*0010*/ 	.short	0x0003
        /*0012*/ 	.short	0x0018
        /*0014*/ 	.byte	0x00, 0xf5, 0x21, 0x00


	//----- nvinfo : EIATTR_KPARAM_INFO
	.align		4
.L_41:
        /*0018*/ 	.byte	0x04, 0x17
        /*001a*/ 	.short	(.L_43 - .L_42)
.L_42:
        /*001c*/ 	.word	0x00000000
        /*0020*/ 	.short	0x0002
        /*0022*/ 	.short	0x0010
        /*0024*/ 	.byte	0x00, 0xf5, 0x21, 0x00


	//----- nvinfo : EIATTR_KPARAM_INFO
	.align		4
.L_43:
        /*0028*/ 	.byte	0x04, 0x17
        /*002a*/ 	.short	(.L_45 - .L_44)
.L_44:
        /*002c*/ 	.word	0x00000000
        /*0030*/ 	.short	0x0001
        /*0032*/ 	.short	0x0008
        /*0034*/ 	.byte	0x00, 0xf0, 0x11, 0x00


	//----- nvinfo : EIATTR_KPARAM_INFO
	.align		4
.L_45:
        /*0038*/ 	.byte	0x04, 0x17
        /*003a*/ 	.short	(.L_47 - .L_46)
.L_46:
        /*003c*/ 	.word	0x00000000
        /*0040*/ 	.short	0x0000
        /*0042*/ 	.short	0x0000
        /*0044*/ 	.byte	0x00, 0xf5, 0x21, 0x00


	//----- nvinfo : EIATTR_SPARSE_MMA_MASK
	.align		4
.L_47:
        /*0048*/ 	.byte	0x03, 0x50
        /*004a*/ 	.short	0x0000


	//----- nvinfo : EIATTR_MAXREG_COUNT
	.align		4
        /*004c*/ 	.byte	0x03, 0x1b
        /*004e*/ 	.short	0x00ff


	//----- nvinfo : EIATTR_MERCURY_ISA_VERSION
	.align		4
        /*0050*/ 	.byte	0x03, 0x5f
        /*0052*/ 	.short	0x0101


	//----- nvinfo : EIATTR_VRC_CTA_INIT_COUNT
	.align		4
        /*0054*/ 	.byte	0x02, 0x4a
	.zero		1
	.zero		1


	//----- nvinfo : EIATTR_EXIT_INSTR_OFFSETS
	.align		4
        /*0058*/ 	.byte	0x04, 0x1c
        /*005a*/ 	.short	(.L_49 - .L_48)


	//   ....[0]....
.L_48:
        /*005c*/ 	.word	0x00000770


	//----- nvinfo : EIATTR_CRS_STACK_SIZE
	.align		4
.L_49:
        /*0060*/ 	.byte	0x04, 0x1e
        /*0062*/ 	.short	(.L_51 - .L_50)
.L_50:
        /*0064*/ 	.word	0x00000000


	//----- nvinfo : EIATTR_CBANK_PARAM_SIZE
	.align		4
.L_51:
        /*0068*/ 	.byte	0x03, 0x19
        /*006a*/ 	.short	0x0020


	//----- nvinfo : EIATTR_PARAM_CBANK
	.align		4
        /*006c*/ 	.byte	0x04, 0x0a
        /*006e*/ 	.short	(.L_53 - .L_52)
	.align		4
.L_52:
        /*0070*/ 	.word	index@(.nv.constant0._Z17scan_block_totalsPfjS_S_)
        /*0074*/ 	.short	0x0380
        /*0076*/ 	.short	0x0020


	//----- nvinfo : EIATTR_SW_WAR
	.align		4
.L_53:
        /*0078*/ 	.byte	0x04, 0x36
        /*007a*/ 	.short	(.L_55 - .L_54)
.L_54:
        /*007c*/ 	.word	0x00000008
.L_55:


//--------------------- .nv.info._Z11scan_blocksPfjS_ --------------------------
	.section	.nv.info._Z11scan_blocksPfjS_,"",@"SHT_CUDA_INFO"
	.sectionflags	@""
	.align	4


	//----- nvinfo : EIATTR_CUDA_API_VERSION
	.align		4
        /*0000*/ 	.byte	0x04, 0x37
        /*0002*/ 	.short	(.L_57 - .L_56)
.L_56:
        /*0004*/ 	.word	0x00000082


	//----- nvinfo : EIATTR_KPARAM_INFO
	.align		4
.L_57:
        /*0008*/ 	.byte	0x04, 0x17
        /*000a*/ 	.short	(.L_59 - .L_58)
.L_58:
        /*000c*/ 	.word	0x00000000
        /*0010*/ 	.short	0x0002
        /*0012*/ 	.short	0x0010
        /*0014*/ 	.byte	0x00, 0xf5, 0x21, 0x00


	//----- nvinfo : EIATTR_KPARAM_INFO
	.align		4
.L_59:
        /*0018*/ 	.byte	0x04, 0x17
        /*001a*/ 	.short	(.L_61 - .L_60)
.L_60:
        /*001c*/ 	.word	0x00000000
        /*0020*/ 	.short	0x0001
        /*0022*/ 	.short	0x0008
        /*0024*/ 	.byte	0x00, 0xf0, 0x11, 0x00


	//----- nvinfo : EIATTR_KPARAM_INFO
	.align		4
.L_61:
        /*0028*/ 	.byte	0x04, 0x17
        /*002a*/ 	.short	(.L_63 - .L_62)
.L_62:
        /*002c*/ 	.word	0x00000000
        /*0030*/ 	.short	0x0000
        /*0032*/ 	.short	0x0000
        /*0034*/ 	.byte	0x00, 0xf5, 0x21, 0x00


	//----- nvinfo : EIATTR_SPARSE_MMA_MASK
	.align		4
.L_63:
        /*0038*/ 	.byte	0x03, 0x50
        /*003a*/ 	.short	0x0000


	//----- nvinfo : EIATTR_MAXREG_COUNT
	.align		4
        /*003c*/ 	.byte	0x03, 0x1b
        /*003e*/ 	.short	0x00ff


	//----- nvinfo : EIATTR_NUM_BARRIERS
	.align		4
        /*0040*/ 	.byte	0x02, 0x4c
        /*0042*/ 	.byte	0x01
	.zero		1


	//----- nvinfo : EIATTR_MERCURY_ISA_VERSION
	.align		4
        /*0044*/ 	.byte	0x03, 0x5f
        /*0046*/ 	.short	0x0101


	//----- nvinfo : EIATTR_VRC_CTA_INIT_COUNT
	.align		4
        /*0048*/ 	.byte	0x02, 0x4a
	.zero		1
	.zero		1


	//----- nvinfo : EIATTR_EXIT_INSTR_OFFSETS
	.align		4
        /*004c*/ 	.byte	0x04, 0x1c
        /*004e*/ 	.short	(.L_65 - .L_64)


	//   ....[0]....
.L_64:
        /*0050*/ 	.word	0x00000060


	//   ....[1]....
        /*0054*/ 	.word	0x00000620


	//   ....[2]....
        /*0058*/ 	.word	0x00000660


	//----- nvinfo : EIATTR_CRS_STACK_SIZE
	.align		4
.L_65:
        /*005c*/ 	.byte	0x04, 0x1e
        /*005e*/ 	.short	(.L_67 - .L_66)
.L_66:
        /*0060*/ 	.word	0x00000000


	//----- nvinfo : EIATTR_CBANK_PARAM_SIZE
	.align		4
.L_67:
        /*0064*/ 	.byte	0x03, 0x19
        /*0066*/ 	.short	0x0018


	//----- nvinfo : EIATTR_PARAM_CBANK
	.align		4
        /*0068*/ 	.byte	0x04, 0x0a
        /*006a*/ 	.short	(.L_69 - .L_68)
	.align		4
.L_68:
        /*006c*/ 	.word	index@(.nv.constant0._Z11scan_blocksPfjS_)
        /*0070*/ 	.short	0x0380
        /*0072*/ 	.short	0x0018


	//----- nvinfo : EIATTR_SW_WAR
	.align		4
.L_69:
        /*0074*/ 	.byte	0x04, 0x36
        /*0076*/ 	.short	(.L_71 - .L_70)
.L_70:
        /*0078*/ 	.word	0x00000008
.L_71:


//--------------------- .nv.info._Z16naive_prefix_sumPfS_j --------------------------
	.section	.nv.info._Z16naive_prefix_sumPfS_j,"",@"SHT_CUDA_INFO"
	.sectionflags	@""
	.align	4


	//----- nvinfo : EIATTR_CUDA_API_VERSION
	.align		4
        /*0000*/ 	.byte	0x04, 0x37
        /*0002*/ 	.short	(.L_73 - .L_72)
.L_72:
        /*0004*/ 	.word	0x00000082


	//----- nvinfo : EIATTR_KPARAM_INFO
	.align		4
.L_73:
        /*0008*/ 	.byte	0x04, 0x17
        /*000a*/ 	.short	(.L_75 - .L_74)
.L_74:
        /*000c*/ 	.word	0x00000000
        /*0010*/ 	.short	0x0002
        /*0012*/ 	.short	0x0010
        /*0014*/ 	.byte	0x00, 0xf0, 0x11, 0x00


	//----- nvinfo : EIATTR_KPARAM_INFO
	.align		4
.L_75:
        /*0018*/ 	.byte	0x04, 0x17
        /*001a*/ 	.short	(.L_77 - .L_76)
.L_76:
        /*001c*/ 	.word	0x00000000
        /*0020*/ 	.short	0x0001
        /*0022*/ 	.short	0x0008
        /*0024*/ 	.byte	0x00, 0xf5, 0x21, 0x00


	//----- nvinfo : EIATTR_KPARAM_INFO
	.align		4
.L_77:
        /*0028*/ 	.byte	0x04, 0x17
        /*002a*/ 	.short	(.L_79 - .L_78)
.L_78:
        /*002c*/ 	.word	0x00000000
        /*0030*/ 	.short	0x0000
        /*0032*/ 	.short	0x0000
        /*0034*/ 	.byte	0x00, 0xf5, 0x21, 0x00


	//----- nvinfo : EIATTR_SPARSE_MMA_MASK
	.align		4
.L_79:
        /*0038*/ 	.byte	0x03, 0x50
        /*003a*/ 	.short	0x0000


	//----- nvinfo : EIATTR_MAXREG_COUNT
	.align		4
        /*003c*/ 	.byte	0x03, 0x1b
        /*003e*/ 	.short	0x00ff


	//----- nvinfo : EIATTR_MERCURY_ISA_VERSION
	.align		4
        /*0040*/ 	.byte	0x03, 0x5f
        /*0042*/ 	.short	0x0101


	//----- nvinfo : EIATTR_VRC_CTA_INIT_COUNT
	.align		4
        /*0044*/ 	.byte	0x02, 0x4a
	.zero		1
	.zero		1


	//----- nvinfo : EIATTR_EXIT_INSTR_OFFSETS
	.align		4
        /*0048*/ 	.byte	0x04, 0x1c
        /*004a*/ 	.short	(.L_81 - .L_80)


	//   ....[0]....
.L_80:
        /*004c*/ 	.word	0x00000060


	//   ....[1]....
        /*0050*/ 	.word	0x000007c0


	//----- nvinfo : EIATTR_CRS_STACK_SIZE
	.align		4
.L_81:
        /*0054*/ 	.byte	0x04, 0x1e
        /*0056*/ 	.short	(.L_83 - .L_82)
.L_82:
        /*0058*/ 	.word	0x00000000


	//----- nvinfo : EIATTR_CBANK_PARAM_SIZE
	.align		4
.L_83:
        /*005c*/ 	.byte	0x03, 0x19
        /*005e*/ 	.short	0x0014


	//----- nvinfo : EIATTR_PARAM_CBANK
	.align		4
        /*0060*/ 	.byte	0x04, 0x0a
        /*0062*/ 	.short	(.L_85 - .L_84)
	.align		4
.L_84:
        /*0064*/ 	.word	index@(.nv.constant0._Z16naive_prefix_sumPfS_j)
        /*0068*/ 	.short	0x0380
        /*006a*/ 	.short	0x0014


	//----- nvinfo : EIATTR_SW_WAR
	.align		4
.L_85:
        /*006c*/ 	.byte	0x04, 0x36
        /*006e*/ 	.short	(.L_87 - .L_86)
.L_86:
        /*0070*/ 	.word	0x00000008
.L_87:


//--------------------- .nv.callgraph             --------------------------
	.section	.nv.callgraph,"",@"SHT_CUDA_CALLGRAPH"
	.align	4
	.sectionentsize	8
	.align		4
        /*0000*/ 	.word	0x00000000
	.align		4
        /*0004*/ 	.word	0xffffffff
	.align		4
        /*0008*/ 	.word	0x00000000
	.align		4
        /*000c*/ 	.word	0xfffffffe
	.align		4
        /*0010*/ 	.word	0x00000000
	.align		4
        /*0014*/ 	.word	0xfffffffd
	.align		4
        /*0018*/ 	.word	0x00000000
	.align		4
        /*001c*/ 	.word	0xfffffffc


//--------------------- .text._Z18add_scanned_totalsPfjS_ --------------------------
	.section	.text._Z18add_scanned_totalsPfjS_,"ax",@progbits
	.align	128
        .global         _Z18add_scanned_totalsPfjS_
        .type           _Z18add_scanned_totalsPfjS_,@function
        .size           _Z18add_scanned_totalsPfjS_,(.L_x_32 - _Z18add_scanned_totalsPfjS_)
        .other          _Z18add_scanned_totalsPfjS_,@"STO_CUDA_ENTRY STV_DEFAULT"
_Z18add_scanned_totalsPfjS_:
.text._Z18add_scanned_totalsPfjS_:
[----:B------:R-:W-:Y:S01]  /*0000*/  LDC R1, c[0x0][0x37c] ;  /* 0x0000df00ff017b82 */ /* 0x000fe20000000800 */
[----:B------:R-:W0:Y:S01]  /*0010*/  S2R R9, SR_CTAID.X ;  /* 0x0000000000097919 */ /* 0x000e220000002500 */
[----:B------:R-:W1:Y:S01]  /*0020*/  LDCU UR4, c[0x0][0x388] ;  /* 0x00007100ff0477ac */ /* 0x000e620008000800 */
[----:B------:R-:W0:Y:S02]  /*0030*/  S2R R0, SR_TID.X ;  /* 0x0000000000007919 */ /* 0x000e240000002100 */
[----:B0-----:R-:W-:-:S04]  /*0040*/  LEA R7, R9, R0, 0x7 ;  /* 0x0000000009077211 */ /* 0x001fc800078e38ff */
[----:B-1----:R-:W-:-:S04]  /*0050*/  ISETP.GE.U32.AND P0, PT, R7, UR4, PT ;  /* 0x0000000407007c0c */ /* 0x002fc8000bf06070 */
[----:B------:R-:W-:-:S13]  /*0060*/  ISETP.EQ.OR P0, PT, R9, RZ, P0 ;  /* 0x000000ff0900720c */ /* 0x000fda0000702670 */
[----:B------:R-:W-:Y:S05]  /*0070*/  @P0 EXIT ;  /* 0x000000000000094d */ /* 0x000fea0003800000 */
[----:B------:R-:W0:Y:S01]  /*0080*/  LDC.64 R2, c[0x0][0x390] ;  /* 0x0000e400ff027b82 */ /* 0x000e220000000a00 */
[----:B------:R-:W1:Y:S07]  /*0090*/  LDCU.64 UR4, c[0x0][0x358] ;  /* 0x00006b00ff0477ac */ /* 0x000e6e0008000a00 */
[----:B------:R-:W2:Y:S01]  /*00a0*/  LDC.64 R4, c[0x0][0x380] ;  /* 0x0000e000ff047b82 */ /* 0x000ea20000000a00 */
[----:B0-----:R-:W-:-:S06]  /*00b0*/  IMAD.WIDE.U32 R2, R9, 0x4, R2 ;  /* 0x0000000409027825 */ /* 0x001fcc00078e0002 */
[----:B-1----:R-:W3:Y:S01]  /*00c0*/  LDG.E R2, desc[UR4][R2.64] ;  /* 0x0000000402027981 */ /* 0x002ee2000c1e1900 */
[----:B--2---:R-:W-:-:S05]  /*00d0*/  IMAD.WIDE.U32 R4, R7, 0x4, R4 ;  /* 0x0000000407047825 */ /* 0x004fca00078e0004 */
[----:B------:R-:W3:Y:S02]  /*00e0*/  LDG.E R7, desc[UR4][R4.64] ;  /* 0x0000000404077981 */ /* 0x000ee4000c1e1900 */
[----:B---3--:R-:W-:-:S05]  /*00f0*/  FADD R7, R2, R7 ;  /* 0x0000000702077221 */ /* 0x008fca0000000000 */
[----:B------:R-:W-:Y:S01]  /*0100*/  STG.E desc[UR4][R4.64], R7 ;  /* 0x0000000704007986 */ /* 0x000fe2000c101904 */
[----:B------:R-:W-:Y:S05]  /*0110*/  EXIT ;  /* 0x000000000000794d */ /* 0x000fea0003800000 */
.L_x_0:
[----:B------:R-:W-:-:S00]  /*0120*/  BRA `(.L_x_0) ;  /* 0xfffffffc00fc7947 */ /* 0x000fc0000383ffff */
[----:B------:R-:W-:-:S00]  /*0130*/  NOP ;  /* 0x0000000000007918 */ /* 0x000fc00000000000 */
        /* <DEDUP_REMOVED lines=12> */
.L_x_32:


//--------------------- .text._Z17scan_block_totalsPfjS_S_ --------------------------
	.section	.text._Z17scan_block_totalsPfjS_S_,"ax",@progbits
	.align	128
        .global         _Z17scan_block_totalsPfjS_S_
        .type           _Z17scan_block_totalsPfjS_S_,@function
        .size           _Z17scan_block_totalsPfjS_S_,(.L_x_33 - _Z17scan_block_totalsPfjS_S_)
        .other          _Z17scan_block_totalsPfjS_S_,@"STO_CUDA_ENTRY STV_DEFAULT"
_Z17scan_block_totalsPfjS_S_:
.text._Z17scan_block_totalsPfjS_S_:
[----:B------:R-:W-:Y:S01]  /*0000*/  LDC R1, c[0x0][0x37c] ;  /* 0x0000df00ff017b82 */ /* 0x000fe20000000800 */
[----:B------:R-:W0:Y:S01]  /*0010*/  S2R R2, SR_TID.X ;  /* 0x0000000000027919 */ /* 0x000e220000002100 */
[----:B------:R-:W1:Y:S01]  /*0020*/  LDCU.64 UR6, c[0x0][0x358] ;  /* 0x00006b00ff0677ac */ /* 0x000e620008000a00 */
[----:B------:R-:W-:Y:S01]  /*0030*/  BSSY.RECONVERGENT B0, `(.L_x_1) ;  /* 0x0000070000007945 */ /* 0x000fe20003800200 */
[----:B------:R-:W-:Y:S01]  /*0040*/  HFMA2 R0, -RZ, RZ, 0, 0 ;  /* 0x00000000ff007431 */ /* 0x000fe200000001ff */
[----:B0-----:R-:W-:-:S13]  /*0050*/  ISETP.NE.AND P0, PT, R2, RZ, PT ;  /* 0x000000ff0200720c */ /* 0x001fda0003f05270 */
[----:B-1----:R-:W-:Y:S05]  /*0060*/  @!P0 BRA `(.L_x_2) ;  /* 0x0000000400b08947 */ /* 0x002fea0003800000 */
[C---:B------:R-:W-:Y:S01]  /*0070*/  ISETP.GE.U32.AND P1, PT, R2.reuse, 0x10, PT ;  /* 0x000000100200780c */ /* 0x040fe20003f26070 */
[----:B------:R-:W-:Y:S01]  /*0080*/  BSSY.RECONVERGENT B1, `(.L_x_3) ;  /* 0x0000033000017945 */ /* 0x000fe20003800200 */
[----:B------:R-:W-:Y:S02]  /*0090*/  LOP3.LUT R17, R2, 0xf, RZ, 0xc0, !PT ;  /* 0x0000000f02117812 */ /* 0x000fe400078ec0ff */
[----:B------:R-:W-:Y:S02]  /*00a0*/  MOV R0, RZ ;  /* 0x000000ff00007202 */ /* 0x000fe40000000f00 */
[----:B------:R-:W-:Y:S02]  /*00b0*/  ISETP.NE.AND P0, PT, R17, RZ, PT ;  /* 0x000000ff1100720c */ /* 0x000fe40003f05270 */
[----:B------:R-:W-:-:S05]  /*00c0*/  MOV R3, RZ ;  /* 0x000000ff00037202 */ /* 0x000fca0000000f00 */
[----:B------:R-:W-:Y:S06]  /*00d0*/  @!P1 BRA `(.L_x_4) ;  /* 0x0000000000b49947 */ /* 0x000fec0003800000 */
[----:B------:R-:W0:Y:S01]  /*00e0*/  LDCU.64 UR4, c[0x0][0x390] ;  /* 0x00007200ff0477ac */ /* 0x000e220008000a00 */
[----:B------:R-:W-:Y:S02]  /*00f0*/  LOP3.LUT R3, R2, 0x3f0, RZ, 0xc0, !PT ;  /* 0x000003f002037812 */ /* 0x000fe400078ec0ff */
[----:B------:R-:W-:Y:S02]  /*0100*/  MOV R0, RZ ;  /* 0x000000ff00007202 */ /* 0x000fe40000000f00 */
[----:B------:R-:W-:Y:S01]  /*0110*/  IADD3 R19, PT, PT, -R3, RZ, RZ ;  /* 0x000000ff03137210 */ /* 0x000fe20007ffe1ff */
[----:B0-----:R-:W-:-:S04]  /*0120*/  UIADD3 UR4, UP0, UPT, UR4, 0x20, URZ ;  /* 0x0000002004047890 */ /* 0x001fc8000ff1e0ff */
[----:B------:R-:W-:Y:S02]  /*0130*/  UIADD3.X UR5, UPT, UPT, URZ, UR5, URZ, UP0, !UPT ;  /* 0x00000005ff057290 */ /* 0x000fe400087fe4ff */
[----:B------:R-:W-:-:S04]  /*0140*/  MOV R4, UR4 ;  /* 0x0000000400047c02 */ /* 0x000fc80008000f00 */
[----:B------:R-:W-:-:S07]  /*0150*/  MOV R5, UR5 ;  /* 0x0000000500057c02 */ /* 0x000fce0008000f00 */
.L_x_5:
[----:B------:R-:W2:Y:S04]  /*0160*/  LDG.E R15, desc[UR6][R4.64+-0x20] ;  /* 0xffffe006040f7981 */ /* 0x000ea8000c1e1900 */
[----:B------:R-:W3:Y:S04]  /*0170*/  LDG.E R16, desc[UR6][R4.64+-0x1c] ;  /* 0xffffe40604107981 */ /* 0x000ee8000c1e1900 */
[----:B------:R-:W4:Y:S04]  /*0180*/  LDG.E R18, desc[UR6][R4.64+-0x18] ;  /* 0xffffe80604127981 */ /* 0x000f28000c1e1900 */
[----:B------:R-:W5:Y:S04]  /*0190*/  LDG.E R20, desc[UR6][R4.64+-0x14] ;  /* 0xffffec0604147981 */ /* 0x000f68000c1e1900 */
        /* <DEDUP_REMOVED lines=11> */
[----:B------:R0:W5:Y:S01]  /*0250*/  LDG.E R6, desc[UR6][R4.64+0x1c] ;  /* 0x00001c0604067981 */ /* 0x000162000c1e1900 */
[----:B------:R-:W-:-:S04]  /*0260*/  IADD3 R19, PT, PT, R19, 0x10, RZ ;  /* 0x0000001013137810 */ /* 0x000fc80007ffe0ff */
[----:B------:R-:W-:Y:S02]  /*0270*/  ISETP.NE.AND P1, PT, R19, RZ, PT ;  /* 0x000000ff1300720c */ /* 0x000fe40003f25270 */
[----:B0-----:R-:W-:-:S04]  /*0280*/  IADD3 R4, P2, PT, R4, 0x40, RZ ;  /* 0x0000004004047810 */ /* 0x001fc80007f5e0ff */
[----:B------:R-:W-:Y:S01]  /*0290*/  IADD3.X R5, PT, PT, RZ, R5, RZ, P2, !PT ;  /* 0x00000005ff057210 */ /* 0x000fe200017fe4ff */
[----:B--2---:R-:W-:-:S04]  /*02a0*/  FADD R15, R15, R0 ;  /* 0x000000000f0f7221 */ /* 0x004fc80000000000 */
[----:B---3--:R-:W-:-:S04]  /*02b0*/  FADD R15, R15, R16 ;  /* 0x000000100f0f7221 */ /* 0x008fc80000000000 */
[----:B----4-:R-:W-:-:S04]  /*02c0*/  FADD R15, R15, R18 ;  /* 0x000000120f0f7221 */ /* 0x010fc80000000000 */
[----:B-----5:R-:W-:-:S04]  /*02d0*/  FADD R15, R15, R20 ;  /* 0x000000140f0f7221 */ /* 0x020fc80000000000 */
[----:B------:R-:W-:-:S04]  /*02e0*/  FADD R15, R15, R22 ;  /* 0x000000160f0f7221 */ /* 0x000fc80000000000 */
        /* <DEDUP_REMOVED lines=10> */
[----:B------:R-:W-:Y:S01]  /*0390*/  FADD R0, R7, R6 ;  /* 0x0000000607007221 */ /* 0x000fe20000000000 */
[----:B------:R-:W-:Y:S06]  /*03a0*/  @P1 BRA `(.L_x_5) ;  /* 0xfffffffc006c1947 */ /* 0x000fec000383ffff */
.L_x_4:
[----:B------:R-:W-:Y:S05]  /*03b0*/  BSYNC.RECONVERGENT B1 ;  /* 0x0000000000017941 */ /* 0x000fea0003800200 */
.L_x_3:
[----:B------:R-:W-:Y:S05]  /*03c0*/  @!P0 BRA `(.L_x_2) ;  /* 0x0000000000d88947 */ /* 0x000fea0003800000 */
[----:B------:R-:W-:Y:S01]  /*03d0*/  ISETP.GE.U32.AND P0, PT, R17, 0x8, PT ;  /* 0x000000081100780c */ /* 0x000fe20003f06070 */
[----:B------:R-:W-:Y:S01]  /*03e0*/  BSSY.RECONVERGENT B1, `(.L_x_6) ;  /* 0x0000017000017945 */ /* 0x000fe20003800200 */
[----:B------:R-:W-:-:S04]  /*03f0*/  LOP3.LUT R8, R2, 0x7, RZ, 0xc0, !PT ;  /* 0x0000000702087812 */ /* 0x000fc800078ec0ff */
[----:B------:R-:W-:-:S07]  /*0400*/  ISETP.NE.AND P1, PT, R8, RZ, PT ;  /* 0x000000ff0800720c */ /* 0x000fce0003f25270 */
[----:B------:R-:W-:Y:S06]  /*0410*/  @!P0 BRA `(.L_x_7) ;  /* 0x00000000004c8947 */ /* 0x000fec0003800000 */
[----:B------:R-:W0:Y:S02]  /*0420*/  LDC.64 R4, c[0x0][0x390] ;  /* 0x0000e400ff047b82 */ /* 0x000e240000000a00 */
[----:B0-----:R-:W-:-:S05]  /*0430*/  IMAD.WIDE.U32 R4, R3, 0x4, R4 ;  /* 0x0000000403047825 */ /* 0x001fca00078e0004 */
[----:B------:R-:W2:Y:S04]  /*0440*/  LDG.E R7, desc[UR6][R4.64] ;  /* 0x0000000604077981 */ /* 0x000ea8000c1e1900 */
[----:B------:R-:W3:Y:S04]  /*0450*/  LDG.E R6, desc[UR6][R4.64+0x4] ;  /* 0x0000040604067981 */ /* 0x000ee8000c1e1900 */
[----:B------:R-:W4:Y:S04]  /*0460*/  LDG.E R9, desc[UR6][R4.64+0x8] ;  /* 0x0000080604097981 */ /* 0x000f28000c1e1900 */
[----:B------:R-:W5:Y:S04]  /*0470*/  LDG.E R11, desc[UR6][R4.64+0xc] ;  /* 0x00000c06040b7981 */ /* 0x000f68000c1e1900 */
[----:B------:R-:W5:Y:S04]  /*0480*/  LDG.E R13, desc[UR6][R4.64+0x10] ;  /* 0x00001006040d7981 */ /* 0x000f68000c1e1900 */
[----:B------:R-:W5:Y:S04]  /*0490*/  LDG.E R15, desc[UR6][R4.64+0x14] ;  /* 0x00001406040f7981 */ /* 0x000f68000c1e1900 */
[----:B------:R-:W5:Y:S04]  /*04a0*/  LDG.E R17, desc[UR6][R4.64+0x18] ;  /* 0x0000180604117981 */ /* 0x000f68000c1e1900 */
[----:B------:R-:W5:Y:S01]  /*04b0*/  LDG.E R19, desc[UR6][R4.64+0x1c] ;  /* 0x00001c0604137981 */ /* 0x000f62000c1e1900 */
[----:B------:R-:W-:Y:S01]  /*04c0*/  IADD3 R3, PT, PT, R3, 0x8, RZ ;  /* 0x0000000803037810 */ /* 0x000fe20007ffe0ff */
[----:B--2---:R-:W-:-:S04]  /*04d0*/  FADD R7, R0, R7 ;  /* 0x0000000700077221 */ /* 0x004fc80000000000 */
[----:B---3--:R-:W-:-:S04]  /*04e0*/  FADD R6, R7, R6 ;  /* 0x0000000607067221 */ /* 0x008fc80000000000 */
[----:B----4-:R-:W-:-:S04]  /*04f0*/  FADD R6, R6, R9 ;  /* 0x0000000906067221 */ /* 0x010fc80000000000 */
[----:B-----5:R-:W-:-:S04]  /*0500*/  FADD R6, R6, R11 ;  /* 0x0000000b06067221 */ /* 0x020fc80000000000 */
[----:B------:R-:W-:-:S04]  /*0510*/  FADD R6, R6, R13 ;  /* 0x0000000d06067221 */ /* 0x000fc80000000000 */
[----:B------:R-:W-:-:S04]  /*0520*/  FADD R6, R6, R15 ;  /* 0x0000000f06067221 */ /* 0x000fc80000000000 */
[----:B------:R-:W-:-:S04]  /*0530*/  FADD R6, R6, R17 ;  /* 0x0000001106067221 */ /* 0x000fc80000000000 */
[----:B------:R-:W-:-:S07]  /*0540*/  FADD R0, R6, R19 ;  /* 0x0000001306007221 */ /* 0x000fce0000000000 */
.L_x_7:
[----:B------:R-:W-:Y:S05]  /*0550*/  BSYNC.RECONVERGENT B1 ;  /* 0x0000000000017941 */ /* 0x000fea0003800200 */
.L_x_6:
        /* <DEDUP_REMOVED lines=11> */
[----:B------:R-:W5:Y:S01]  /*0610*/  LDG.E R12, desc[UR6][R4.64+0xc] ;  /* 0x00000c06040c7981 */ /* 0x000f62000c1e1900 */
[----:B------:R-:W-:Y:S01]  /*0620*/  IADD3 R3, PT, PT, R3, 0x4, RZ ;  /* 0x0000000403037810 */ /* 0x000fe20007ffe0ff */
[----:B--2---:R-:W-:-:S04]  /*0630*/  FADD R7, R0, R7 ;  /* 0x0000000700077221 */ /* 0x004fc80000000000 */
[----:B---3--:R-:W-:-:S04]  /*0640*/  FADD R7, R7, R8 ;  /* 0x0000000807077221 */ /* 0x008fc80000000000 */
[----:B----4-:R-:W-:-:S04]  /*0650*/  FADD R7, R7, R10 ;  /* 0x0000000a07077221 */ /* 0x010fc80000000000 */
[----:B-----5:R-:W-:-:S07]  /*0660*/  FADD R0, R7, R12 ;  /* 0x0000000c07007221 */ /* 0x020fce0000000000 */
.L_x_9:
[----:B------:R-:W-:Y:S05]  /*0670*/  BSYNC.RECONVERGENT B1 ;  /* 0x0000000000017941 */ /* 0x000fea0003800200 */
.L_x_8:
[----:B------:R-:W-:Y:S05]  /*0680*/  @!P1 BRA `(.L_x_2) ;  /* 0x0000000000289947 */ /* 0x000fea0003800000 */
[----:B------:R-:W0:Y:S01]  /*0690*/  LDC.64 R4, c[0x0][0x390] ;  /* 0x0000e400ff047b82 */ /* 0x000e220000000a00 */
[----:B------:R-:W-:Y:S01]  /*06a0*/  IADD3 R6, PT, PT, -R6, RZ, RZ ;  /* 0x000000ff06067210 */ /* 0x000fe20007ffe1ff */
[----:B0-----:R-:W-:-:S07]  /*06b0*/  IMAD.WIDE.U32 R4, R3, 0x4, R4 ;  /* 0x0000000403047825 */ /* 0x001fce00078e0004 */
.L_x_10:
[----:B------:R0:W2:Y:S01]  /*06c0*/  LDG.E R3, desc[UR6][R4.64] ;  /* 0x0000000604037981 */ /* 0x0000a2000c1e1900 */
[----:B------:R-:W-:-:S04]  /*06d0*/  IADD3 R6, PT, PT, R6, 0x1, RZ ;  /* 0x0000000106067810 */ /* 0x000fc80007ffe0ff */
[----:B------:R-:W-:Y:S02]  /*06e0*/  ISETP.NE.AND P0, PT, R6, RZ, PT ;  /* 0x000000ff0600720c */ /* 0x000fe40003f05270 */
[----:B0-----:R-:W-:-:S04]  /*06f0*/  IADD3 R4, P1, PT, R4, 0x4, RZ ;  /* 0x0000000404047810 */ /* 0x001fc80007f3e0ff */
[----:B------:R-:W-:Y:S01]  /*0700*/  IADD3.X R5, PT, PT, RZ, R5, RZ, P1, !PT ;  /* 0x00000005ff057210 */ /* 0x000fe20000ffe4ff */
[----:B--2---:R-:W-:-:S06]  /*0710*/  FADD R0, R3, R0 ;  /* 0x0000000003007221 */ /* 0x004fcc0000000000 */
[----:B------:R-:W-:Y:S05]  /*0720*/  @P0 BRA `(.L_x_10) ;  /* 0xfffffffc00e40947 */ /* 0x000fea000383ffff */
.L_x_2:
[----:B------:R-:W-:Y:S05]  /*0730*/  BSYNC.RECONVERGENT B0 ;  /* 0x0000000000007941 */ /* 0x000fea0003800200 */
.L_x_1:
[----:B------:R-:W0:Y:S02]  /*0740*/  LDC.64 R4, c[0x0][0x398] ;  /* 0x0000e600ff047b82 */ /* 0x000e240000000a00 */
[----:B0-----:R-:W-:-:S05]  /*0750*/  IMAD.WIDE.U32 R2, R2, 0x4, R4 ;  /* 0x0000000402027825 */ /* 0x001fca00078e0004 */
[----:B------:R-:W-:Y:S01]  /*0760*/  STG.E desc[UR6][R2.64], R0 ;  /* 0x0000000002007986 */ /* 0x000fe2000c101906 */
[----:B------:R-:W-:Y:S05]  /*0770*/  EXIT ;  /* 0x000000000000794d */ /* 0x000fea0003800000 */
.L_x_11:
        /* <DEDUP_REMOVED lines=16> */
.L_x_33:


//--------------------- .text._Z11scan_blocksPfjS_ --------------------------
	.section	.text._Z11scan_blocksPfjS_,"ax",@progbits
	.align	128
        .global         _Z11scan_blocksPfjS_
        .type           _Z11scan_blocksPfjS_,@function
        .size           _Z11scan_blocksPfjS_,(.L_x_34 - _Z11scan_blocksPfjS_)
        .other          _Z11scan_blocksPfjS_,@"STO_CUDA_ENTRY STV_DEFAULT"
_Z11scan_blocksPfjS_:
.text._Z11scan_blocksPfjS_:
[----:B------:R-:W-:Y:S01]  /*0000*/  LDC R1, c[0x0][0x37c] ;  /* 0x0000df00ff017b82 */ /* 0x000fe20000000800 */
[----:B------:R-:W0:Y:S01]  /*0010*/  S2R R2, SR_CTAID.X ;  /* 0x0000000000027919 */ /* 0x000e220000002500 */
[----:B------:R-:W1:Y:S01]  /*0020*/  LDCU UR4, c[0x0][0x388] ;  /* 0x00007100ff0477ac */ /* 0x000e620008000800 */
[----:B------:R-:W0:Y:S02]  /*0030*/  S2R R21, SR_TID.X ;  /* 0x0000000000157919 */ /* 0x000e240000002100 */
[----:B0-----:R-:W-:-:S04]  /*0040*/  LEA R3, R2, R21, 0x7 ;  /* 0x0000001502037211 */ /* 0x001fc800078e38ff */
[----:B-1----:R-:W-:-:S13]  /*0050*/  ISETP.GE.U32.AND P0, PT, R3, UR4, PT ;  /* 0x0000000403007c0c */ /* 0x002fda000bf06070 */
[----:B------:R-:W-:Y:S05]  /*0060*/  @P0 EXIT ;  /* 0x000000000000094d */ /* 0x000fea0003800000 */
[----:B------:R-:W0:Y:S01]  /*0070*/  LDC.64 R22, c[0x0][0x380] ;  /* 0x0000e000ff167b82 */ /* 0x000e220000000a00 */
[----:B------:R-:W1:Y:S01]  /*0080*/  LDCU.64 UR6, c[0x0][0x358] ;  /* 0x00006b00ff0677ac */ /* 0x000e620008000a00 */
[----:B0-----:R-:W-:-:S05]  /*0090*/  IMAD.WIDE.U32 R22, R3, 0x4, R22 ;  /* 0x0000000403167825 */ /* 0x001fca00078e0016 */
[----:B-1----:R-:W2:Y:S01]  /*00a0*/  LDG.E R4, desc[UR6][R22.64] ;  /* 0x0000000616047981 */ /* 0x002ea2000c1e1900 */
[----:B------:R-:W0:Y:S01]  /*00b0*/  S2UR UR5, SR_CgaCtaId ;  /* 0x00000000000579c3 */ /* 0x000e220000008800 */
[----:B------:R-:W-:Y:S01]  /*00c0*/  UMOV UR4, 0x400 ;  /* 0x0000040000047882 */ /* 0x000fe20000000000 */
[C---:B------:R-:W-:Y:S01]  /*00d0*/  ISETP.GE.U32.AND P1, PT, R21.reuse, 0xf, PT ;  /* 0x0000000f1500780c */ /* 0x040fe20003f26070 */
[----:B------:R-:W-:Y:S01]  /*00e0*/  BSSY.RECONVERGENT B0, `(.L_x_12) ;  /* 0x0000028000007945 */ /* 0x000fe20003800200 */
[----:B------:R-:W-:Y:S01]  /*00f0*/  IADD3 R20, PT, PT, R21, 0x1, RZ ;  /* 0x0000000115147810 */ /* 0x000fe20007ffe0ff */
[----:B------:R-:W-:Y:S01]  /*0100*/  HFMA2 R3, -RZ, RZ, 0, 0 ;  /* 0x00000000ff037431 */ /* 0x000fe200000001ff */
[----:B------:R-:W-:Y:S02]  /*0110*/  MOV R0, RZ ;  /* 0x000000ff00007202 */ /* 0x000fe40000000f00 */
[----:B------:R-:W-:-:S04]  /*0120*/  LOP3.LUT R24, R20, 0xf, RZ, 0xc0, !PT ;  /* 0x0000000f14187812 */ /* 0x000fc800078ec0ff */
[----:B------:R-:W-:Y:S01]  /*0130*/  ISETP.NE.AND P0, PT, R24, RZ, PT ;  /* 0x000000ff1800720c */ /* 0x000fe20003f05270 */
[----:B0-----:R-:W-:-:S06]  /*0140*/  ULEA UR4, UR5, UR4, 0x18 ;  /* 0x0000000405047291 */ /* 0x001fcc000f8ec0ff */
[----:B------:R-:W-:-:S05]  /*0150*/  LEA R5, R21, UR4, 0x2 ;  /* 0x0000000415057c11 */ /* 0x000fca000f8e10ff */
[----:B--2---:R0:W-:Y:S01]  /*0160*/  STS [R5], R4 ;  /* 0x0000000405007388 */ /* 0x0041e20000000800 */
[----:B------:R-:W-:Y:S06]  /*0170*/  BAR.SYNC.DEFER_BLOCKING 0x0 ;  /* 0x0000000000007b1d */ /* 0x000fec0000010000 */
[----:B------:R-:W-:Y:S05]  /*0180*/  @!P1 BRA `(.L_x_13) ;  /* 0x0000000000749947 */ /* 0x000fea0003800000 */
[----:B------:R-:W-:Y:S01]  /*0190*/  UIADD3 UR5, UPT, UPT, UR4, 0x20, URZ ;  /* 0x0000002004057890 */ /* 0x000fe2000fffe0ff */
[----:B------:R-:W-:Y:S02]  /*01a0*/  LOP3.LUT R0, R20, 0x7f0, RZ, 0xc0, !PT ;  /* 0x000007f014007812 */ /* 0x000fe400078ec0ff */
[----:B------:R-:W-:Y:S02]  /*01b0*/  MOV R3, RZ ;  /* 0x000000ff00037202 */ /* 0x000fe40000000f00 */
[----:B------:R-:W-:Y:S02]  /*01c0*/  IADD3 R26, PT, PT, -R0, RZ, RZ ;  /* 0x000000ff001a7210 */ /* 0x000fe40007ffe1ff */
[----:B------:R-:W-:-:S07]  /*01d0*/  MOV R25, UR5 ;  /* 0x0000000500197c02 */ /* 0x000fce0008000f00 */
.L_x_14:
[----:B0-----:R-:W0:Y:S01]  /*01e0*/  LDS.128 R4, [R25+-0x20] ;  /* 0xffffe00019047984 */ /* 0x001e220000000c00 */
[----:B------:R-:W-:-:S03]  /*01f0*/  IADD3 R26, PT, PT, R26, 0x10, RZ ;  /* 0x000000101a1a7810 */ /* 0x000fc60007ffe0ff */
[----:B------:R-:W1:Y:S01]  /*0200*/  LDS.128 R8, [R25+-0x10] ;  /* 0xfffff00019087984 */ /* 0x000e620000000c00 */
[----:B------:R-:W-:-:S03]  /*0210*/  ISETP.NE.AND P1, PT, R26, RZ, PT ;  /* 0x000000ff1a00720c */ /* 0x000fc60003f25270 */
[----:B------:R-:W2:Y:S04]  /*0220*/  LDS.128 R12, [R25] ;  /* 0x00000000190c7984 */ /* 0x000ea80000000c00 */
[----:B------:R3:W4:Y:S02]  /*0230*/  LDS.128 R16, [R25+0x10] ;  /* 0x0000100019107984 */ /* 0x0007240000000c00 */
[----:B---3--:R-:W-:Y:S01]  /*0240*/  IADD3 R25, PT, PT, R25, 0x40, RZ ;  /* 0x0000004019197810 */ /* 0x008fe20007ffe0ff */
[----:B0-----:R-:W-:-:S04]  /*0250*/  FADD R4, R4, R3 ;  /* 0x0000000304047221 */ /* 0x001fc80000000000 */
[----:B------:R-:W-:-:S04]  /*0260*/  FADD R5, R4, R5 ;  /* 0x0000000504057221 */ /* 0x000fc80000000000 */
[----:B------:R-:W-:-:S04]  /*0270*/  FADD R6, R5, R6 ;  /* 0x0000000605067221 */ /* 0x000fc80000000000 */
[----:B------:R-:W-:-:S04]  /*0280*/  FADD R7, R6, R7 ;  /* 0x0000000706077221 */ /* 0x000fc80000000000 */
[----:B-1----:R-:W-:-:S04]  /*0290*/  FADD R8, R7, R8 ;  /* 0x0000000807087221 */ /* 0x002fc80000000000 */
[----:B------:R-:W-:-:S04]  /*02a0*/  FADD R9, R8, R9 ;  /* 0x0000000908097221 */ /* 0x000fc80000000000 */
[----:B------:R-:W-:-:S04]  /*02b0*/  FADD R10, R9, R10 ;  /* 0x0000000a090a7221 */ /* 0x000fc80000000000 */
[----:B------:R-:W-:-:S04]  /*02c0*/  FADD R11, R10, R11 ;  /* 0x0000000b0a0b7221 */ /* 0x000fc80000000000 */
[----:B--2---:R-:W-:-:S04]  /*02d0*/  FADD R12, R11, R12 ;  /* 0x0000000c0b0c7221 */ /* 0x004fc80000000000 */
[----:B------:R-:W-:-:S04]  /*02e0*/  FADD R13, R12, R13 ;  /* 0x0000000d0c0d7221 */ /* 0x000fc80000000000 */
[----:B------:R-:W-:-:S04]  /*02f0*/  FADD R14, R13, R14 ;  /* 0x0000000e0d0e7221 */ /* 0x000fc80000000000 */
[----:B------:R-:W-:-:S04]  /*0300*/  FADD R15, R14, R15 ;  /* 0x0000000f0e0f7221 */ /* 0x000fc80000000000 */
[----:B----4-:R-:W-:-:S04]  /*0310*/  FADD R16, R15, R16 ;  /* 0x000000100f107221 */ /* 0x010fc80000000000 */
[----:B------:R-:W-:-:S04]  /*0320*/  FADD R17, R16, R17 ;  /* 0x0000001110117221 */ /* 0x000fc80000000000 */
[----:B------:R-:W-:-:S04]  /*0330*/  FADD R18, R17, R18 ;  /* 0x0000001211127221 */ /* 0x000fc80000000000 */
[----:B------:R-:W-:Y:S01]  /*0340*/  FADD R3, R18, R19 ;  /* 0x0000001312037221 */ /* 0x000fe20000000000 */
[----:B------:R-:W-:Y:S06]  /*0350*/  @P1 BRA `(.L_x_14) ;  /* 0xfffffffc00a01947 */ /* 0x000fec000383ffff */
.L_x_13:
[----:B------:R-:W-:Y:S05]  /*0360*/  BSYNC.RECONVERGENT B0 ;  /* 0x0000000000007941 */ /* 0x000fea0003800200 */
.L_x_12:
[----:B------:R-:W-:Y:S04]  /*0370*/  BSSY.RECONVERGENT B0, `(.L_x_15) ;  /* 0x0000028000007945 */ /* 0x000fe80003800200 */
[----:B------:R-:W-:Y:S05]  /*0380*/  @!P0 BRA `(.L_x_16) ;  /* 0x0000000000988947 */ /* 0x000fea0003800000 */
[----:B------:R-:W-:Y:S01]  /*0390*/  ISETP.GE.U32.AND P0, PT, R24, 0x8, PT ;  /* 0x000000081800780c */ /* 0x000fe20003f06070 */
[----:B------:R-:W-:Y:S01]  /*03a0*/  BSSY.RECONVERGENT B1, `(.L_x_17) ;  /* 0x0000010000017945 */ /* 0x000fe20003800200 */
[----:B------:R-:W-:-:S04]  /*03b0*/  LOP3.LUT R13, R20, 0x7, RZ, 0xc0, !PT ;  /* 0x00000007140d7812 */ /* 0x000fc800078ec0ff */
[----:B------:R-:W-:-:S07]  /*03c0*/  ISETP.NE.AND P1, PT, R13, RZ, PT ;  /* 0x000000ff0d00720c */ /* 0x000fce0003f25270 */
[----:B------:R-:W-:Y:S06]  /*03d0*/  @!P0 BRA `(.L_x_18) ;  /* 0x0000000000308947 */ /* 0x000fec0003800000 */
[C---:B------:R-:W-:Y:S02]  /*03e0*/  LEA R12, R0.reuse, UR4, 0x2 ;  /* 0x00000004000c7c11 */ /* 0x040fe4000f8e10ff */
[----:B------:R-:W-:-:S03]  /*03f0*/  IADD3 R0, PT, PT, R0, 0x8, RZ ;  /* 0x0000000800007810 */ /* 0x000fc60007ffe0ff */
[----:B0-----:R-:W0:Y:S04]  /*0400*/  LDS.128 R4, [R12] ;  /* 0x000000000c047984 */ /* 0x001e280000000c00 */
[----:B------:R-:W1:Y:S01]  /*0410*/  LDS.128 R8, [R12+0x10] ;  /* 0x000010000c087984 */ /* 0x000e620000000c00 */
[----:B0-----:R-:W-:-:S04]  /*0420*/  FADD R4, R3, R4 ;  /* 0x0000000403047221 */ /* 0x001fc80000000000 */
[----:B------:R-:W-:-:S04]  /*0430*/  FADD R5, R4, R5 ;  /* 0x0000000504057221 */ /* 0x000fc80000000000 */
[----:B------:R-:W-:-:S04]  /*0440*/  FADD R6, R5, R6 ;  /* 0x0000000605067221 */ /* 0x000fc80000000000 */
[----:B------:R-:W-:-:S04]  /*0450*/  FADD R7, R6, R7 ;  /* 0x0000000706077221 */ /* 0x000fc80000000000 */
[----:B-1----:R-:W-:-:S04]  /*0460*/  FADD R8, R7, R8 ;  /* 0x0000000807087221 */ /* 0x002fc80000000000 */
[----:B------:R-:W-:-:S04]  /*0470*/  FADD R9, R8, R9 ;  /* 0x0000000908097221 */ /* 0x000fc80000000000 */
[----:B------:R-:W-:-:S04]  /*0480*/  FADD R10, R9, R10 ;  /* 0x0000000a090a7221 */ /* 0x000fc80000000000 */
[----:B------:R-:W-:-:S07]  /*0490*/  FADD R3, R10, R11 ;  /* 0x0000000b0a037221 */ /* 0x000fce0000000000 */
.L_x_18:
[----:B------:R-:W-:Y:S05]  /*04a0*/  BSYNC.RECONVERGENT B1 ;  /* 0x0000000000017941 */ /* 0x000fea0003800200 */
.L_x_17:
[----:B------:R-:W-:Y:S05]  /*04b0*/  @!P1 BRA `(.L_x_16) ;  /* 0x00000000004c9947 */ /* 0x000fea0003800000 */
[----:B------:R-:W-:Y:S02]  /*04c0*/  ISETP.GE.U32.AND P0, PT, R13, 0x4, PT ;  /* 0x000000040d00780c */ /* 0x000fe40003f06070 */
[----:B------:R-:W-:-:S04]  /*04d0*/  LOP3.LUT R20, R20, 0x3, RZ, 0xc0, !PT ;  /* 0x0000000314147812 */ /* 0x000fc800078ec0ff */
[----:B------:R-:W-:-:S07]  /*04e0*/  ISETP.NE.AND P1, PT, R20, RZ, PT ;  /* 0x000000ff1400720c */ /* 0x000fce0003f25270 */
[C---:B0-----:R-:W-:Y:S02]  /*04f0*/  @P0 LEA R4, R0.reuse, UR4, 0x2 ;  /* 0x0000000400040c11 */ /* 0x041fe4000f8e10ff */
[----:B------:R-:W-:-:S04]  /*0500*/  @P0 IADD3 R0, PT, PT, R0, 0x4, RZ ;  /* 0x0000000400000810 */ /* 0x000fc80007ffe0ff */
[----:B------:R-:W0:Y:S02]  /*0510*/  @P0 LDS.128 R4, [R4] ;  /* 0x0000000004040984 */ /* 0x000e240000000c00 */
[----:B0-----:R-:W-:-:S04]  /*0520*/  @P0 FADD R8, R3, R4 ;  /* 0x0000000403080221 */ /* 0x001fc80000000000 */
[----:B------:R-:W-:-:S04]  /*0530*/  @P0 FADD R5, R8, R5 ;  /* 0x0000000508050221 */ /* 0x000fc80000000000 */
[----:B------:R-:W-:-:S04]  /*0540*/  @P0 FADD R6, R5, R6 ;  /* 0x0000000605060221 */ /* 0x000fc80000000000 */
[----:B------:R-:W-:Y:S01]  /*0550*/  @P0 FADD R3, R6, R7 ;  /* 0x0000000706030221 */ /* 0x000fe20000000000 */
[----:B------:R-:W-:Y:S06]  /*0560*/  @!P1 BRA `(.L_x_16) ;  /* 0x0000000000209947 */ /* 0x000fec0003800000 */
[----:B------:R-:W-:Y:S02]  /*0570*/  LEA R0, R0, UR4, 0x2 ;  /* 0x0000000400007c11 */ /* 0x000fe4000f8e10ff */
[----:B------:R-:W-:-:S07]  /*0580*/  IADD3 R20, PT, PT, -R20, RZ, RZ ;  /* 0x000000ff14147210 */ /* 0x000fce0007ffe1ff */
.L_x_19:
[----:B------:R0:W1:Y:S01]  /*0590*/  LDS R4, [R0] ;  /* 0x0000000000047984 */ /* 0x0000620000000800 */
[----:B------:R-:W-:-:S04]  /*05a0*/  IADD3 R20, PT, PT, R20, 0x1, RZ ;  /* 0x0000000114147810 */ /* 0x000fc80007ffe0ff */
[----:B------:R-:W-:Y:S02]  /*05b0*/  ISETP.NE.AND P0, PT, R20, RZ, PT ;  /* 0x000000ff1400720c */ /* 0x000fe40003f05270 */
[----:B0-----:R-:W-:Y:S01]  /*05c0*/  IADD3 R0, PT, PT, R0, 0x4, RZ ;  /* 0x0000000400007810 */ /* 0x001fe20007ffe0ff */
[----:B-1----:R-:W-:-:S10]  /*05d0*/  FADD R3, R4, R3 ;  /* 0x0000000304037221 */ /* 0x002fd40000000000 */
[----:B------:R-:W-:Y:S05]  /*05e0*/  @P0 BRA `(.L_x_19) ;  /* 0xfffffffc00e80947 */ /* 0x000fea000383ffff */
.L_x_16:
[----:B------:R-:W-:Y:S05]  /*05f0*/  BSYNC.RECONVERGENT B0 ;  /* 0x0000000000007941 */ /* 0x000fea0003800200 */
.L_x_15:
[----:B------:R-:W-:Y:S01]  /*0600*/  ISETP.NE.AND P0, PT, R21, 0x7f, PT ;  /* 0x0000007f1500780c */ /* 0x000fe20003f05270 */
[----:B------:R1:W-:-:S12]  /*0610*/  STG.E desc[UR6][R22.64], R3 ;  /* 0x0000000316007986 */ /* 0x0003d8000c101906 */
[----:B-1----:R-:W-:Y:S05]  /*0620*/  @P0 EXIT ;  /* 0x000000000000094d */ /* 0x002fea0003800000 */
[----:B0-----:R-:W0:Y:S02]  /*0630*/  LDC.64 R4, c[0x0][0x390] ;  /* 0x0000e400ff047b82 */ /* 0x001e240000000a00 */
[----:B0-----:R-:W-:-:S05]  /*0640*/  IMAD.WIDE.U32 R4, R2, 0x4, R4 ;  /* 0x0000000402047825 */ /* 0x001fca00078e0004 */
[----:B------:R-:W-:Y:S01]  /*0650*/  STG.E desc[UR6][R4.64], R3 ;  /* 0x0000000304007986 */ /* 0x000fe2000c101906 */
[----:B------:R-:W-:Y:S05]  /*0660*/  EXIT ;  /* 0x000000000000794d */ /* 0x000fea0003800000 */
.L_x_20:
        /* <DEDUP_REMOVED lines=9> */
.L_x_34:


//--------------------- .text._Z16naive_prefix_sumPfS_j --------------------------
	.section	.text._Z16naive_prefix_sumPfS_j,"ax",@progbits
	.align	128
        .global         _Z16naive_prefix_sumPfS_j
        .type           _Z16naive_prefix_sumPfS_j,@function
        .size           _Z16naive_prefix_sumPfS_j,(.L_x_35 - _Z16naive_prefix_sumPfS_j)
        .other          _Z16naive_prefix_sumPfS_j,@"STO_CUDA_ENTRY STV_DEFAULT"
_Z16naive_prefix_sumPfS_j:
.text._Z16naive_prefix_sumPfS_j:
[----:B------:R-:W-:Y:S01]  /*0000*/  LDC R1, c[0x0][0x37c] ;  /* 0x0000df00ff017b82 */ /* 0x000fe20000000800 */
[----:B------:R-:W0:Y:S01]  /*0010*/  S2R R4, SR_CTAID.X ;  /* 0x0000000000047919 */ /* 0x000e220000002500 */
[----:B------:R-:W1:Y:S01]  /*0020*/  LDCU UR4, c[0x0][0x390] ;  /* 0x00007200ff0477ac */ /* 0x000e620008000800 */
[----:B------:R-:W0:Y:S02]  /*0030*/  S2R R3, SR_TID.X ;  /* 0x0000000000037919 */ /* 0x000e240000002100 */
[----:B0-----:R-:W-:-:S04]  /*0040*/  LEA R4, R4, R3, 0x7 ;  /* 0x0000000304047211 */ /* 0x001fc800078e38ff */
[----:B-1----:R-:W-:-:S13]  /*0050*/  ISETP.GE.U32.AND P0, PT, R4, UR4, PT ;  /* 0x0000000404007c0c */ /* 0x002fda000bf06070 */
[----:B------:R-:W-:Y:S05]  /*0060*/  @P0 EXIT ;  /* 0x000000000000094d */ /* 0x000fea0003800000 */
[C---:B------:R-:W-:Y:S01]  /*0070*/  ISETP.GE.U32.AND P1, PT, R4.reuse, 0xf, PT ;  /* 0x0000000f0400780c */ /* 0x040fe20003f26070 */
[----:B------:R-:W0:Y:S01]  /*0080*/  LDCU.64 UR6, c[0x0][0x358] ;  /* 0x00006b00ff0677ac */ /* 0x000e220008000a00 */
[----:B------:R-:W-:Y:S01]  /*0090*/  IADD3 R6, PT, PT, R4, 0x1, RZ ;  /* 0x0000000104067810 */ /* 0x000fe20007ffe0ff */
[----:B------:R-:W-:Y:S01]  /*00a0*/  BSSY.RECONVERGENT B0, `(.L_x_21) ;  /* 0x0000033000007945 */ /* 0x000fe20003800200 */
[----:B------:R-:W-:Y:S01]  /*00b0*/  HFMA2 R0, -RZ, RZ, 0, 0 ;  /* 0x00000000ff007431 */ /* 0x000fe200000001ff */
[----:B------:R-:W-:Y:S02]  /*00c0*/  MOV R5, RZ ;  /* 0x000000ff00057202 */ /* 0x000fe40000000f00 */
[----:B------:R-:W-:-:S04]  /*00d0*/  LOP3.LUT R19, R6, 0xf, RZ, 0xc0, !PT ;  /* 0x0000000f06137812 */ /* 0x000fc800078ec0ff */
[----:B------:R-:W-:Y:S02]  /*00e0*/  ISETP.NE.AND P0, PT, R19, RZ, PT ;  /* 0x000000ff1300720c */ /* 0x000fe40003f05270 */
[----:B------:R-:W-:Y:S11]  /*00f0*/  @!P1 BRA `(.L_x_22) ;  /* 0x0000000000b49947 */ /* 0x000ff60003800000 */
[----:B------:R-:W1:Y:S01]  /*0100*/  LDCU.64 UR4, c[0x0][0x380] ;  /* 0x00007000ff0477ac */ /* 0x000e620008000a00 */
[----:B------:R-:W-:Y:S02]  /*0110*/  LOP3.LUT R5, R6, 0xfffffff0, RZ, 0xc0, !PT ;  /* 0xfffffff006057812 */ /* 0x000fe400078ec0ff */
[----:B------:R-:W-:Y:S02]  /*0120*/  MOV R0, RZ ;  /* 0x000000ff00007202 */ /* 0x000fe40000000f00 */
[----:B------:R-:W-:Y:S01]  /*0130*/  IADD3 R21, PT, PT, -R5, RZ, RZ ;  /* 0x000000ff05157210 */ /* 0x000fe20007ffe1ff */
[----:B-1----:R-:W-:-:S04]  /*0140*/  UIADD3 UR4, UP0, UPT, UR4, 0x20, URZ ;  /* 0x0000002004047890 */ /* 0x002fc8000ff1e0ff */
[----:B------:R-:W-:Y:S02]  /*0150*/  UIADD3.X UR5, UPT, UPT, URZ, UR5, URZ, UP0, !UPT ;  /* 0x00000005ff057290 */ /* 0x000fe400087fe4ff */
[----:B------:R-:W-:-:S04]  /*0160*/  MOV R2, UR4 ;  /* 0x0000000400027c02 */ /* 0x000fc80008000f00 */
[----:B------:R-:W-:-:S07]  /*0170*/  MOV R3, UR5 ;  /* 0x0000000500037c02 */ /* 0x000fce0008000f00 */
.L_x_23:
[----:B0-----:R-:W2:Y:S04]  /*0180*/  LDG.E R17, desc[UR6][R2.64+-0x20] ;  /* 0xffffe00602117981 */ /* 0x001ea8000c1e1900 */
        /* <DEDUP_REMOVED lines=36> */
.L_x_22:
[----:B0-----:R-:W-:Y:S05]  /*03d0*/  BSYNC.RECONVERGENT B0 ;  /* 0x0000000000007941 */ /* 0x001fea0003800200 */
.L_x_21:
[----:B------:R-:W-:Y:S04]  /*03e0*/  BSSY.RECONVERGENT B0, `(.L_x_24) ;  /* 0x000003a000007945 */ /* 0x000fe80003800200 */
        /* <DEDUP_REMOVED lines=25> */
.L_x_27:
[----:B------:R-:W-:Y:S05]  /*0580*/  BSYNC.RECONVERGENT B1 ;  /* 0x0000000000017941 */ /* 0x000fea0003800200 */
.L_x_26:
        /* <DEDUP_REMOVED lines=17> */
.L_x_29:
[----:B------:R-:W-:Y:S05]  /*06a0*/  BSYNC.RECONVERGENT B1 ;  /* 0x0000000000017941 */ /* 0x000fea0003800200 */
.L_x_28:
[----:B------:R-:W-:Y:S05]  /*06b0*/  @!P1 BRA `(.L_x_25) ;  /* 0x0000000000309947 */ /* 0x000fea0003800000 */
[----:B------:R-:W0:Y:S01]  /*06c0*/  LDC.64 R2, c[0x0][0x380] ;  /* 0x0000e000ff027b82 */ /* 0x000e220000000a00 */
[----:B------:R-:W-:Y:S01]  /*06d0*/  IADD3 R6, PT, PT, -R6, RZ, RZ ;  /* 0x000000ff06067210 */ /* 0x000fe20007ffe1ff */
[----:B0-----:R-:W-:-:S05]  /*06e0*/  IMAD.WIDE.U32 R2, R5, 0x4, R2 ;  /* 0x0000000405027825 */ /* 0x001fca00078e0002 */
[----:B------:R-:W-:-:S07]  /*06f0*/  MOV R5, R3 ;  /* 0x0000000300057202 */ /* 0x000fce0000000f00 */
.L_x_30:
[----:B------:R-:W-:-:S06]  /*0700*/  MOV R3, R5 ;  /* 0x0000000500037202 */ /* 0x000fcc0000000f00 */
[----:B------:R0:W2:Y:S01]  /*0710*/  LDG.E R3, desc[UR6][R2.64] ;  /* 0x0000000602037981 */ /* 0x0000a2000c1e1900 */
[----:B------:R-:W-:-:S04]  /*0720*/  IADD3 R6, PT, PT, R6, 0x1, RZ ;  /* 0x0000000106067810 */ /* 0x000fc80007ffe0ff */
[----:B------:R-:W-:Y:S02]  /*0730*/  ISETP.NE.AND P0, PT, R6, RZ, PT ;  /* 0x000000ff0600720c */ /* 0x000fe40003f05270 */
[----:B0-----:R-:W-:-:S04]  /*0740*/  IADD3 R2, P1, PT, R2, 0x4, RZ ;  /* 0x0000000402027810 */ /* 0x001fc80007f3e0ff */
[----:B------:R-:W-:Y:S01]  /*0750*/  IADD3.X R5, PT, PT, RZ, R5, RZ, P1, !PT ;  /* 0x00000005ff057210 */ /* 0x000fe20000ffe4ff */
[----:B--2---:R-:W-:-:S06]  /*0760*/  FADD R0, R3, R0 ;  /* 0x0000000003007221 */ /* 0x004fcc0000000000 */
[----:B------:R-:W-:Y:S05]  /*0770*/  @P0 BRA `(.L_x_30) ;  /* 0xfffffffc00e00947 */ /* 0x000fea000383ffff */
.L_x_25:
[----:B------:R-:W-:Y:S05]  /*0780*/  BSYNC.RECONVERGENT B0 ;  /* 0x0000000000007941 */ /* 0x000fea0003800200 */
.L_x_24:
[----:B------:R-:W0:Y:S02]  /*0790*/  LDC.64 R2, c[0x0][0x388] ;  /* 0x0000e200ff027b82 */ /* 0x000e240000000a00 */
[----:B0-----:R-:W-:-:S05]  /*07a0*/  IMAD.WIDE.U32 R4, R4, 0x4, R2 ;  /* 0x0000000404047825 */ /* 0x001fca00078e0002 */
[----:B------:R-:W-:Y:S01]  /*07b0*/  STG.E desc[UR6][R4.64], R0 ;  /* 0x0000000004007986 */ /* 0x000fe2000c101906 */
[----:B------:R-:W-:Y:S05]  /*07c0*/  EXIT ;  /* 0x000000000000794d */ /* 0x000fea0003800000 */
.L_x_31:
        /* <DEDUP_REMOVED lines=11> */
.L_x_35:


//--------------------- .nv.shared.reserved.0     --------------------------
	.section	.nv.shared.reserved.0,"aw",@nobits
	.weak		__nv_reservedSMEM_offset_0_alias
	.size		__nv_reservedSMEM_offset_0_alias, 0, 64
	.other		__nv_reservedSMEM_offset_0_alias,@"STO_CUDA_RESERVED_SHARED STV_DEFAULT"
__nv_reservedSMEM_offset_0_alias:
	.zero		0
	.zero		64


//--------------------- .nv.shared._Z11scan_blocksPfjS_ --------------------------
	.section	.nv.shared._Z11scan_blocksPfjS_,"aw",@nobits
	.sectionflags	@""
	.align	4
.nv.shared._Z11scan_blocksPfjS_:
	.zero		1536


//--------------------- .nv.constant0._Z18add_scanned_totalsPfjS_ --------------------------
	.section	.nv.constant0._Z18add_scanned_totalsPfjS_,"a",@progbits
	.sectionflags	@""
	.align	4
.nv.constant0._Z18add_scanned_totalsPfjS_:
	.zero		920


//--------------------- .nv.constant0._Z17scan_block_totalsPfjS_S_ --------------------------
	.section	.nv.constant0._Z17scan_block_totalsPfjS_S_,"a",@progbits
	.sectionflags	@""
	.align	4
.nv.constant0._Z17scan_block_totalsPfjS_S_:
	.zero		928


//--------------------- .nv.constant0._Z11scan_blocksPfjS_ --------------------------
	.section	.nv.constant0._Z11scan_blocksPfjS_,"a",@progbits
	.sectionflags	@""
	.align	4
.nv.constant0._Z11scan_blocksPfjS_:
	.zero		920


//--------------------- .nv.constant0._Z16naive_prefix_sumPfS_j --------------------------
	.section	.nv.constant0._Z16naive_prefix_sumPfS_j,"a",@progbits
	.sectionflags	@""
	.align	4
.nv.constant0._Z16naive_prefix_sumPfS_j:
	.zero		916


//--------------------- SYMBOLS --------------------------

	.type		.nv.reservedSmem.offset0,@object
	.size		.nv.reservedSmem.offset0,0x4
	.type		.nv.reservedSmem.cap,@object
	.size		.nv.reservedSmem.cap,0x4
